//
// Generated by NVIDIA NVVM Compiler
//
// Compiler Build ID: CL-36424714
// Cuda compilation tools, release 13.0, V13.0.88
// Based on NVVM 20.0.0
//

.version 9.0
.target sm_100
.address_size 64

	// .globl	inc

.visible .entry inc(
	.param .u64 .ptr .align 1 inc_param_0
)
{
	.reg .b32 	%r<4>;
	.reg .b64 	%rd<5>;

	ld.param.u64 	%rd1, [inc_param_0];
	cvta.to.global.u64 	%rd2, %rd1;
	mov.u32 	%r1, %tid.x;
	mul.wide.u32 	%rd3, %r1, 4;
	add.s64 	%rd4, %rd2, %rd3;
	ld.global.u32 	%r2, [%rd4];
	add.s32 	%r3, %r2, 1;
	st.global.u32 	[%rd4], %r3;
	ret;

}


// ===== COMPILED SASS (sm_100) =====

	.target	sm_100

	.elftype	@"ET_EXEC"


//--------------------- .note.nv.tkinfo           --------------------------
	.section	.note.nv.tkinfo,"",@"SHT_NOTE"
	.sectionflags	@"SHF_NOTE_NV_TKINFO"
	.tkinfo
        /*0018*/ 	.word	0x00000002
        /*0030*/ 	.string	""
        /*0030*/ 	.string	"ptxas"
        /*0030*/ 	.string	"Cuda compilation tools, release 13.0, V13.0.88"
        /*0030*/ 	.string	"Build cuda_13.0.r13.0/compiler.36424714_0"
        /*0030*/ 	.string	"-arch sm_100 -m 64 "



//--------------------- .note.nv.cuinfo           --------------------------
	.section	.note.nv.cuinfo,"",@"SHT_NOTE"
	.sectionflags	@"SHF_NOTE_NV_CUINFO"
        /*0018*/ 	.short	0x0002
        /*001a*/ 	.short	0x0064
        /*001c*/ 	.short	0x0082
	.zero		2


//--------------------- .nv.info                  --------------------------
	.section	.nv.info,"",@"SHT_CUDA_INFO"
	.align	4


	//----- nvinfo : EIATTR_REGCOUNT
	.align		4
        /*0000*/ 	.byte	0x04, 0x2f
        /*0002*/ 	.short	(.L_1 - .L_0)
	.align		4
.L_0:
        /*0004*/ 	.word	index@(inc)
        /*0008*/ 	.word	0x00000008


	//----- nvinfo : EIATTR_FRAME_SIZE
	.align		4
.L_1:
        /*000c*/ 	.byte	0x04, 0x11
        /*000e*/ 	.short	(.L_3 - .L_2)
	.align		4
.L_2:
        /*0010*/ 	.word	index@(inc)
        /*0014*/ 	.word	0x00000000


	//----- nvinfo : EIATTR_MIN_STACK_SIZE
	.align		4
.L_3:
        /*0018*/ 	.byte	0x04, 0x12
        /*001a*/ 	.short	(.L_5 - .L_4)
	.align		4
.L_4:
        /*001c*/ 	.word	index@(inc)
        /*0020*/ 	.word	0x00000000
.L_5:


//--------------------- .nv.compat                --------------------------
	.section	.nv.compat,"",@"SHT_CUDA_COMPAT_INFO"
	.align	4
        /*0000*/ 	.byte	0x02, 0x09, 0x00, 0x00, 0x02, 0x02, 0x01, 0x00, 0x02, 0x05, 0x05, 0x00, 0x03, 0x07, 0x01, 0x01
        /*0010*/ 	.byte	0x02, 0x03, 0x00, 0x00, 0x02, 0x06, 0x01, 0x00, 0x04, 0x0b, 0x08, 0x00, 0x09, 0x00, 0x00, 0x00
        /*0020*/ 	.byte	0x00, 0x00, 0x00, 0x00


//--------------------- .nv.info.inc              --------------------------
	.section	.nv.info.inc,"",@"SHT_CUDA_INFO"
	.sectionflags	@""
	.align	4


	//----- nvinfo : EIATTR_CUDA_API_VERSION
	.align		4
        /*0000*/ 	.byte	0x04, 0x37
        /*0002*/ 	.short	(.L_7 - .L_6)
.L_6:
        /*0004*/ 	.word	0x00000082


	//----- nvinfo : EIATTR_KPARAM_INFO
	.align		4
.L_7:
        /*0008*/ 	.byte	0x04, 0x17
        /*000a*/ 	.short	(.L_9 - .L_8)
.L_8:
        /*000c*/ 	.word	0x00000000
        /*0010*/ 	.short	0x0000
        /*0012*/ 	.short	0x0000
        /*0014*/ 	.byte	0x00, 0xf5, 0x21, 0x00


	//----- nvinfo : EIATTR_SPARSE_MMA_MASK
	.align		4
.L_9:
        /*0018*/ 	.byte	0x03, 0x50
        /*001a*/ 	.short	0x0000


	//----- nvinfo : EIATTR_MAXREG_COUNT
	.align		4
        /*001c*/ 	.byte	0x03, 0x1b
        /*001e*/ 	.short	0x00ff


	//----- nvinfo : EIATTR_MERCURY_ISA_VERSION
	.align		4
        /*0020*/ 	.byte	0x03, 0x5f
        /*0022*/ 	.short	0x0101


	//----- nvinfo : EIATTR_VRC_CTA_INIT_COUNT
	.align		4
        /*0024*/ 	.byte	0x02, 0x4a
	.zero		1
	.zero		1


	//----- nvinfo : EIATTR_EXIT_INSTR_OFFSETS
	.align		4
        /*0028*/ 	.byte	0x04, 0x1c
        /*002a*/ 	.short	(.L_11 - .L_10)


	//   ....[0]....
.L_10:
        /*002c*/ 	.word	0x00000080


	//----- nvinfo : EIATTR_CBANK_PARAM_SIZE
	.align		4
.L_11:
        /*0030*/ 	.byte	0x03, 0x19
        /*0032*/ 	.short	0x0008


	//----- nvinfo : EIATTR_PARAM_CBANK
	.align		4
        /*0034*/ 	.byte	0x04, 0x0a
        /*0036*/ 	.short	(.L_13 - .L_12)
	.align		4
.L_12:
        /*0038*/ 	.word	index@(.nv.constant0.inc)
        /*003c*/ 	.short	0x0380
        /*003e*/ 	.short	0x0008


	//----- nvinfo : EIATTR_SW_WAR
	.align		4
.L_13:
        /*0040*/ 	.byte	0x04, 0x36
        /*0042*/ 	.short	(.L_15 - .L_14)
.L_14:
        /*0044*/ 	.word	0x00000008
.L_15:


//--------------------- .nv.callgraph             --------------------------
	.section	.nv.callgraph,"",@"SHT_CUDA_CALLGRAPH"
	.align	4
	.sectionentsize	8
	.align		4
        /*0000*/ 	.word	0x00000000
	.align		4
        /*0004*/ 	.word	0xffffffff
	.align		4
        /*0008*/ 	.word	0x00000000
	.align		4
        /*000c*/ 	.word	0xfffffffe
	.align		4
        /*0010*/ 	.word	0x00000000
	.align		4
        /*0014*/ 	.word	0xfffffffd
	.align		4
        /*0018*/ 	.word	0x00000000
	.align		4
        /*001c*/ 	.word	0xfffffffc


//--------------------- .text.inc                 --------------------------
	.section	.text.inc,"ax",@progbits
	.align	128
        .global         inc
        .type           inc,@function
        .size           inc,(.L_x_1 - inc)
        .other          inc,@"STO_CUDA_ENTRY STV_DEFAULT"
inc:
.text.inc:
[----:B------:R-:W-:Y:S01]  /*0000*/  LDC R1, c[0x0][0x37c] ;  /* 0x0000df00ff017b82 */ /* 0x000fe20000000800 */
[----:B------:R-:W0:Y:S07]  /*0010*/  S2R R5, SR_TID.X ;  /* 0x0000000000057919 */ /* 0x000e2e0000002100 */
[----:B------:R-:W0:Y:S01]  /*0020*/  LDC.64 R2, c[0x0][0x380] ;  /* 0x0000e000ff027b82 */ /* 0x000e220000000a00 */
[----:B------:R-:W1:Y:S01]  /*0030*/  LDCU.64 UR4, c[0x0][0x358] ;  /* 0x00006b00ff0477ac */ /* 0x000e620008000a00 */
[----:B0-----:R-:W-:-:S05]  /*0040*/  IMAD.WIDE.U32 R2, R5, 0x4, R2 ;  /* 0x0000000405027825 */ /* 0x001fca00078e0002 */
[----:B-1----:R-:W2:Y:S02]  /*0050*/  LDG.E R0, desc[UR4][R2.64] ;  /* 0x0000000402007981 */ /* 0x002ea4000c1e1900 */
[----:B--2---:R-:W-:-:S05]  /*0060*/  IADD3 R5, PT, PT, R0, 0x1, RZ ;  /* 0x0000000100057810 */ /* 0x004fca0007ffe0ff */
[----:B------:R-:W-:Y:S01]  /*0070*/  STG.E desc[UR4][R2.64], R5 ;  /* 0x0000000502007986 */ /* 0x000fe2000c101904 */
[----:B------:R-:W-:Y:S05]  /*0080*/  EXIT ;  /* 0x000000000000794d */ /* 0x000fea0003800000 */
.L_x_0:
[----:B------:R-:W-:-:S00]  /*0090*/  BRA `(.L_x_0) ;  /* 0xfffffffc00fc7947 */ /* 0x000fc0000383ffff */
[----:B------:R-:W-:-:S00]  /*00a0*/  NOP ;  /* 0x0000000000007918 */ /* 0x000fc00000000000 */
        /* <DEDUP_REMOVED lines=13> */
.L_x_1:


//--------------------- .nv.shared.reserved.0     --------------------------
	.section	.nv.shared.reserved.0,"aw",@nobits
	.weak		__nv_reservedSMEM_offset_0_alias
	.size		__nv_reservedSMEM_offset_0_alias, 0, 64
	.other		__nv_reservedSMEM_offset_0_alias,@"STO_CUDA_RESERVED_SHARED STV_DEFAULT"
__nv_reservedSMEM_offset_0_alias:
	.zero		0
	.zero		64


//--------------------- .nv.constant0.inc         --------------------------
	.section	.nv.constant0.inc,"a",@progbits
	.sectionflags	@""
	.align	4
.nv.constant0.inc:
	.zero		904


//--------------------- SYMBOLS --------------------------

	.type		.nv.reservedSmem.offset0,@object
	.size		.nv.reservedSmem.offset0,0x4
